	.headerflags	@"EF_CUDA_TEXMODE_UNIFIED EF_CUDA_64BIT_ADDRESS EF_CUDA_ACCELERATORS EF_CUDA_SM90 EF_CUDA_VIRTUAL_SM(EF_CUDA_SM90)"
	.elftype	@"ET_EXEC"


//--------------------- .nv.info                  --------------------------
	.section	.nv.info,"",@"SHT_CUDA_INFO"
	.align	4


	//----- nvinfo : EIATTR_REGCOUNT
	.align		4
        /*0000*/ 	.byte	0x04, 0x2f
        /*0002*/ 	.short	(.L_1 - .L_0)
	.align		4
.L_0:
        /*0004*/ 	.word	index@(triton_poi_fused_reflection_pad2d_45)
        /*0008*/ 	.word	0x0000001e


	//----- nvinfo : EIATTR_MIN_STACK_SIZE
	.align		4
.L_1:
        /*000c*/ 	.byte	0x04, 0x12
        /*000e*/ 	.short	(.L_3 - .L_2)
	.align		4
.L_2:
        /*0010*/ 	.word	index@(triton_poi_fused_reflection_pad2d_45)
        /*0014*/ 	.word	0x00000000


	//----- nvinfo : EIATTR_FRAME_SIZE
	.align		4
.L_3:
        /*0018*/ 	.byte	0x04, 0x11
        /*001a*/ 	.short	(.L_5 - .L_4)
	.align		4
.L_4:
        /*001c*/ 	.word	index@(triton_poi_fused_reflection_pad2d_45)
        /*0020*/ 	.word	0x00000000


	//----- nvinfo : EIATTR_MIN_STACK_SIZE
	.align		4
.L_5:
        /*0024*/ 	.byte	0x04, 0x12
        /*0026*/ 	.short	(.L_7 - .L_6)
	.align		4
.L_6:
        /*0028*/ 	.word	index@(triton_poi_fused_reflection_pad2d_45)
        /*002c*/ 	.word	0x00000000
.L_7:


//--------------------- .nv.info.triton_poi_fused_reflection_pad2d_45 --------------------------
	.section	.nv.info.triton_poi_fused_reflection_pad2d_45,"",@"SHT_CUDA_INFO"
	.sectionflags	@""
	.align	4


	//----- nvinfo : EIATTR_CUDA_API_VERSION
	.align		4
        /*0000*/ 	.byte	0x04, 0x37
        /*0002*/ 	.short	(.L_9 - .L_8)
.L_8:
        /*0004*/ 	.word	0x0000007c


	//----- nvinfo : EIATTR_KPARAM_INFO
	.align		4
.L_9:
        /*0008*/ 	.byte	0x04, 0x17
        /*000a*/ 	.short	(.L_11 - .L_10)
.L_10:
        /*000c*/ 	.word	0x00000000
        /*0010*/ 	.short	0x0002
        /*0012*/ 	.short	0x0010
        /*0014*/ 	.byte	0x00, 0xf0, 0x11, 0x00


	//----- nvinfo : EIATTR_KPARAM_INFO
	.align		4
.L_11:
        /*0018*/ 	.byte	0x04, 0x17
        /*001a*/ 	.short	(.L_13 - .L_12)
.L_12:
        /*001c*/ 	.word	0x00000000
        /*0020*/ 	.short	0x0001
        /*0022*/ 	.short	0x0008
        /*0024*/ 	.byte	0x00, 0xf4, 0x21, 0x00


	//----- nvinfo : EIATTR_KPARAM_INFO
	.align		4
.L_13:
        /*0028*/ 	.byte	0x04, 0x17
        /*002a*/ 	.short	(.L_15 - .L_14)
.L_14:
        /*002c*/ 	.word	0x00000000
        /*0030*/ 	.short	0x0000
        /*0032*/ 	.short	0x0000
        /*0034*/ 	.byte	0x00, 0xf4, 0x21, 0x00


	//----- nvinfo : EIATTR_SPARSE_MMA_MASK
	.align		4
.L_15:
        /*0038*/ 	.byte	0x03, 0x50
        /*003a*/ 	.short	0x0000


	//----- nvinfo : EIATTR_MAXREG_COUNT
	.align		4
        /*003c*/ 	.byte	0x03, 0x1b
        /*003e*/ 	.short	0x00ff


	//----- nvinfo : EIATTR_EXIT_INSTR_OFFSETS
	.align		4
        /*0040*/ 	.byte	0x04, 0x1c
        /*0042*/ 	.short	(.L_17 - .L_16)


	//   ....[0]....
.L_16:
        /*0044*/ 	.word	0x00000b40


	//----- nvinfo : EIATTR_REQNTID
	.align		4
.L_17:
        /*0048*/ 	.byte	0x04, 0x10
        /*004a*/ 	.short	(.L_19 - .L_18)
.L_18:
        /*004c*/ 	.word	0x00000080
        /*0050*/ 	.word	0x00000001
        /*0054*/ 	.word	0x00000001


	//----- nvinfo : EIATTR_CBANK_PARAM_SIZE
	.align		4
.L_19:
        /*0058*/ 	.byte	0x03, 0x19
        /*005a*/ 	.short	0x0014


	//----- nvinfo : EIATTR_PARAM_CBANK
	.align		4
        /*005c*/ 	.byte	0x04, 0x0a
        /*005e*/ 	.short	(.L_21 - .L_20)
	.align		4
.L_20:
        /*0060*/ 	.word	index@(.nv.constant0.triton_poi_fused_reflection_pad2d_45)
        /*0064*/ 	.short	0x0210
        /*0066*/ 	.short	0x0014


	//----- nvinfo : EIATTR_SW_WAR
	.align		4
.L_21:
        /*0068*/ 	.byte	0x04, 0x36
        /*006a*/ 	.short	(.L_23 - .L_22)
.L_22:
        /*006c*/ 	.word	0x00000008
.L_23:


//--------------------- .nv.callgraph             --------------------------
	.section	.nv.callgraph,"",@"SHT_CUDA_CALLGRAPH"
	.align	4
	.sectionentsize	8
	.align		4
        /*0000*/ 	.word	0x00000000
	.align		4
        /*0004*/ 	.word	0xffffffff
	.align		4
        /*0008*/ 	.word	0x00000000
	.align		4
        /*000c*/ 	.word	0xfffffffe
	.align		4
        /*0010*/ 	.word	0x00000000
	.align		4
        /*0014*/ 	.word	0xfffffffd
	.align		4
        /*0018*/ 	.word	0x00000000
	.align		4
        /*001c*/ 	.word	0xfffffffc


//--------------------- .text.triton_poi_fused_reflection_pad2d_45 --------------------------
	.section	.text.triton_poi_fused_reflection_pad2d_45,"ax",@progbits
	.align	128
        .global         triton_poi_fused_reflection_pad2d_45
        .type           triton_poi_fused_reflection_pad2d_45,@function
        .size           triton_poi_fused_reflection_pad2d_45,(.L_x_1 - triton_poi_fused_reflection_pad2d_45)
        .other          triton_poi_fused_reflection_pad2d_45,@"STO_CUDA_ENTRY STV_DEFAULT"
triton_poi_fused_reflection_pad2d_45:
.text.triton_poi_fused_reflection_pad2d_45:
[----:B------:R-:W-:Y:S01]  /*0000*/  LDC R1, c[0x0][0x28] ;  /* 0x00000a00ff017b82 */ /* 0x000fe20000000800 */
[----:B------:R-:W1:Y:S01]  /*0010*/  S2R R0, SR_TID.X ;  /* 0x0000000000007919 */ /* 0x000e620000002100 */
[----:B------:R-:W-:-:S06]  /*0020*/  ULDC.64 UR4, c[0x0][0x208] ;  /* 0x0000820000047ab9 */ /* 0x000fcc0000000a00 */
[----:B------:R-:W2:Y:S01]  /*0030*/  LDC.64 R26, c[0x0][0x218] ;  /* 0x00008600ff1a7b82 */ /* 0x000ea20000000a00 */
[----:B------:R-:W3:Y:S01]  /*0040*/  S2R R3, SR_CTAID.X ;  /* 0x0000000000037919 */ /* 0x000ee20000002500 */
[----:B-1----:R-:W-:-:S05]  /*0050*/  IMAD.SHL.U32 R0, R0, 0x4, RZ ;  /* 0x0000000400007824 */ /* 0x002fca00078e00ff */
[----:B------:R-:W-:-:S05]  /*0060*/  LOP3.LUT R0, R0, 0x1fc, RZ, 0xc0, !PT ;  /* 0x000001fc00007812 */ /* 0x000fca00078ec0ff */
[----:B---3--:R-:W-:-:S04]  /*0070*/  IMAD R0, R3, 0x400, R0 ;  /* 0x0000040003007824 */ /* 0x008fc800078e0200 */
[----:B------:R-:W-:Y:S01]  /*0080*/  IMAD.HI R7, R0, 0x3e0f83e1, RZ ;  /* 0x3e0f83e100077827 */ /* 0x000fe200078e02ff */
[----:B------:R-:W-:-:S03]  /*0090*/  IADD3 R9, R0, 0x3, RZ ;  /* 0x0000000300097810 */ /* 0x000fc60007ffe0ff */
[C---:B------:R-:W-:Y:S01]  /*00a0*/  VIADD R8, R0.reuse, 0x1 ;  /* 0x0000000100087836 */ /* 0x040fe20000000000 */
[----:B------:R-:W-:Y:S01]  /*00b0*/  SHF.R.U32.HI R2, RZ, 0x1f, R7 ;  /* 0x0000001fff027819 */ /* 0x000fe20000011607 */
[----:B------:R-:W-:Y:S02]  /*00c0*/  VIADD R14, R0, 0x2 ;  /* 0x00000002000e7836 */ /* 0x000fe40000000000 */
[----:B------:R-:W-:Y:S01]  /*00d0*/  IMAD.HI R6, R8, 0x3e0f83e1, RZ ;  /* 0x3e0f83e108067827 */ /* 0x000fe200078e02ff */
[----:B------:R-:W-:-:S03]  /*00e0*/  LEA.HI.SX32 R7, R7, R2, 0x1c ;  /* 0x0000000207077211 */ /* 0x000fc600078fe2ff */
[----:B------:R-:W-:Y:S01]  /*00f0*/  IMAD.HI R17, R9, 0x3e0f83e1, RZ ;  /* 0x3e0f83e109117827 */ /* 0x000fe200078e02ff */
[----:B------:R-:W-:-:S03]  /*0100*/  SHF.R.U32.HI R5, RZ, 0x1f, R6 ;  /* 0x0000001fff057819 */ /* 0x000fc60000011606 */
[----:B------:R-:W-:Y:S01]  /*0110*/  IMAD.HI R4, R14, 0x3e0f83e1, RZ ;  /* 0x3e0f83e10e047827 */ /* 0x000fe200078e02ff */
[----:B------:R-:W-:Y:S02]  /*0120*/  SHF.R.U32.HI R2, RZ, 0x1f, R17 ;  /* 0x0000001fff027819 */ /* 0x000fe40000011611 */
[----:B------:R-:W-:Y:S01]  /*0130*/  LEA.HI.SX32 R6, R6, R5, 0x1c ;  /* 0x0000000506067211 */ /* 0x000fe200078fe2ff */
[C---:B------:R-:W-:Y:S01]  /*0140*/  IMAD.HI R3, R0.reuse, 0x3c2e1347, RZ ;  /* 0x3c2e134700037827 */ /* 0x040fe200078e02ff */
[----:B------:R-:W-:Y:S02]  /*0150*/  SHF.R.U32.HI R13, RZ, 0x1f, R4 ;  /* 0x0000001fff0d7819 */ /* 0x000fe40000011604 */
[----:B------:R-:W-:Y:S01]  /*0160*/  LEA.HI.SX32 R17, R17, R2, 0x1c ;  /* 0x0000000211117211 */ /* 0x000fe200078fe2ff */
[----:B------:R-:W-:Y:S01]  /*0170*/  VIADD R11, R0, 0x200 ;  /* 0x00000200000b7836 */ /* 0x000fe20000000000 */
[----:B------:R-:W-:Y:S01]  /*0180*/  LEA.HI.SX32 R5, R4, R13, 0x1c ;  /* 0x0000000d04057211 */ /* 0x000fe200078fe2ff */
[----:B------:R-:W-:Y:S01]  /*0190*/  VIADD R12, R0, 0x201 ;  /* 0x00000201000c7836 */ /* 0x000fe20000000000 */
[----:B------:R-:W-:Y:S01]  /*01a0*/  IADD3 R13, R0, 0x203, RZ ;  /* 0x00000203000d7810 */ /* 0x000fe20007ffe0ff */
[----:B------:R-:W-:Y:S01]  /*01b0*/  IMAD.HI R2, R11, 0x3e0f83e1, RZ ;  /* 0x3e0f83e10b027827 */ /* 0x000fe200078e02ff */
[----:B------:R-:W-:-:S03]  /*01c0*/  SHF.R.U32.HI R10, RZ, 0x1f, R3 ;  /* 0x0000001fff0a7819 */ /* 0x000fc60000011603 */
[----:B------:R-:W-:Y:S01]  /*01d0*/  IMAD.HI R15, R12, 0x3e0f83e1, RZ ;  /* 0x3e0f83e10c0f7827 */ /* 0x000fe200078e02ff */
[----:B------:R-:W-:Y:S02]  /*01e0*/  LEA.HI R3, R3, R10, RZ, 0x16 ;  /* 0x0000000a03037211 */ /* 0x000fe400078fb0ff */
[----:B------:R-:W-:Y:S01]  /*01f0*/  SHF.R.U32.HI R21, RZ, 0x1f, R2 ;  /* 0x0000001fff157819 */ /* 0x000fe20000011602 */
[----:B------:R-:W-:Y:S01]  /*0200*/  IMAD.HI R22, R11, 0x3c2e1347, RZ ;  /* 0x3c2e13470b167827 */ /* 0x000fe200078e02ff */
[----:B------:R-:W-:Y:S02]  /*0210*/  SHF.R.U32.HI R16, RZ, 0x1f, R15 ;  /* 0x0000001fff107819 */ /* 0x000fe4000001160f */
[----:B------:R-:W-:Y:S01]  /*0220*/  LEA.HI.SX32 R4, R2, R21, 0x1c ;  /* 0x0000001502047211 */ /* 0x000fe200078fe2ff */
[----:B------:R-:W-:Y:S01]  /*0230*/  IMAD.HI R19, R13, 0x3e0f83e1, RZ ;  /* 0x3e0f83e10d137827 */ /* 0x000fe200078e02ff */
[----:B------:R-:W-:Y:S02]  /*0240*/  SHF.R.U32.HI R23, RZ, 0x1f, R22 ;  /* 0x0000001fff177819 */ /* 0x000fe40000011616 */
[----:B------:R-:W-:Y:S01]  /*0250*/  LEA.HI.SX32 R15, R15, R16, 0x1c ;  /* 0x000000100f0f7211 */ /* 0x000fe200078fe2ff */
[----:B------:R-:W-:Y:S01]  /*0260*/  VIADD R10, R0, 0x202 ;  /* 0x00000202000a7836 */ /* 0x000fe20000000000 */
[----:B------:R-:W-:Y:S01]  /*0270*/  SHF.R.U32.HI R20, RZ, 0x1f, R19 ;  /* 0x0000001fff147819 */ /* 0x000fe20000011613 */
[----:B------:R-:W-:Y:S01]  /*0280*/  IMAD.HI R18, R7, 0x3e0f83e1, RZ ;  /* 0x3e0f83e107127827 */ /* 0x000fe200078e02ff */
[----:B------:R-:W-:-:S02]  /*0290*/  LEA.HI R2, R22, R23, RZ, 0x16 ;  /* 0x0000001716027211 */ /* 0x000fc400078fb0ff */
[----:B------:R-:W-:Y:S01]  /*02a0*/  LEA.HI.SX32 R16, R19, R20, 0x1c ;  /* 0x0000001413107211 */ /* 0x000fe200078fe2ff */
[----:B------:R-:W-:Y:S01]  /*02b0*/  IMAD.HI R21, R10, 0x3e0f83e1, RZ ;  /* 0x3e0f83e10a157827 */ /* 0x000fe200078e02ff */
[----:B------:R-:W-:Y:S02]  /*02c0*/  SHF.R.U32.HI R23, RZ, 0x1f, R18 ;  /* 0x0000001fff177819 */ /* 0x000fe40000011612 */
[----:B------:R-:W-:Y:S01]  /*02d0*/  LEA R3, R3, 0xfff, 0xc ;  /* 0x00000fff03037811 */ /* 0x000fe200078e60ff */
[----:B------:R-:W-:Y:S01]  /*02e0*/  IMAD R19, R6, 0x42, RZ ;  /* 0x0000004206137824 */ /* 0x000fe200078e02ff */
[----:B------:R-:W-:Y:S01]  /*02f0*/  SHF.R.U32.HI R22, RZ, 0x1f, R21 ;  /* 0x0000001fff167819 */ /* 0x000fe20000011615 */
[----:B------:R-:W-:Y:S01]  /*0300*/  IMAD R20, R17, 0x42, RZ ;  /* 0x0000004211147824 */ /* 0x000fe200078e02ff */
[----:B------:R-:W-:Y:S01]  /*0310*/  LEA.HI.SX32 R17, R18, R23, 0x1c ;  /* 0x0000001712117211 */ /* 0x000fe200078fe2ff */
[----:B------:R-:W-:Y:S01]  /*0320*/  IMAD.HI R18, R5, 0x3e0f83e1, RZ ;  /* 0x3e0f83e105127827 */ /* 0x000fe200078e02ff */
[----:B------:R-:W-:-:S02]  /*0330*/  LEA.HI.SX32 R6, R21, R22, 0x1c ;  /* 0x0000001615067211 */ /* 0x000fc400078fe2ff */
[----:B------:R-:W-:Y:S01]  /*0340*/  LOP3.LUT R21, RZ, R19, RZ, 0x33, !PT ;  /* 0x00000013ff157212 */ /* 0x000fe200078e33ff */
[----:B------:R-:W-:Y:S01]  /*0350*/  IMAD.HI R19, R4, 0x3e0f83e1, RZ ;  /* 0x3e0f83e104137827 */ /* 0x000fe200078e02ff */
[----:B------:R-:W-:Y:S02]  /*0360*/  LOP3.LUT R20, RZ, R20, RZ, 0x33, !PT ;  /* 0x00000014ff147212 */ /* 0x000fe400078e33ff */
[----:B------:R-:W-:Y:S01]  /*0370*/  LEA R2, R2, 0xfff, 0xc ;  /* 0x00000fff02027811 */ /* 0x000fe200078e60ff */
[----:B------:R-:W-:Y:S01]  /*0380*/  IMAD.IADD R8, R8, 0x1, R21 ;  /* 0x0000000108087824 */ /* 0x000fe200078e0215 */
[----:B------:R-:W-:Y:S01]  /*0390*/  SHF.R.U32.HI R21, RZ, 0x1f, R18 ;  /* 0x0000001fff157819 */ /* 0x000fe20000011612 */
[----:B------:R-:W-:Y:S01]  /*03a0*/  IMAD.IADD R9, R9, 0x1, R20 ;  /* 0x0000000109097824 */ /* 0x000fe200078e0214 */
[----:B------:R-:W-:Y:S01]  /*03b0*/  SHF.R.U32.HI R20, RZ, 0x1f, R19 ;  /* 0x0000001fff147819 */ /* 0x000fe20000011613 */
[----:B------:R-:W-:Y:S01]  /*03c0*/  IMAD R16, R16, 0x42, RZ ;  /* 0x0000004210107824 */ /* 0x000fe200078e02ff */
[----:B------:R-:W-:Y:S01]  /*03d0*/  LEA.HI.SX32 R18, R18, R21, 0x1c ;  /* 0x0000001512127211 */ /* 0x000fe200078fe2ff */
[----:B------:R-:W-:Y:S01]  /*03e0*/  IMAD R17, R17, 0x42, RZ ;  /* 0x0000004211117824 */ /* 0x000fe200078e02ff */
[----:B------:R-:W-:Y:S01]  /*03f0*/  LEA.HI.SX32 R19, R19, R20, 0x1c ;  /* 0x0000001413137211 */ /* 0x000fe200078fe2ff */
[----:B------:R-:W-:Y:S01]  /*0400*/  IMAD R20, R15, 0x42, RZ ;  /* 0x000000420f147824 */ /* 0x000fe200078e02ff */
[----:B------:R-:W-:Y:S01]  /*0410*/  LOP3.LUT R16, RZ, R16, RZ, 0x33, !PT ;  /* 0x00000010ff107212 */ /* 0x000fe200078e33ff */
[----:B------:R-:W-:-:S03]  /*0420*/  IMAD.HI R15, R6, 0x3e0f83e1, RZ ;  /* 0x3e0f83e1060f7827 */ /* 0x000fc600078e02ff */
[----:B------:R-:W-:Y:S01]  /*0430*/  LOP3.LUT R21, RZ, R20, RZ, 0x33, !PT ;  /* 0x00000014ff157212 */ /* 0x000fe200078e33ff */
[----:B------:R-:W-:Y:S01]  /*0440*/  IMAD R22, R5, 0x42, RZ ;  /* 0x0000004205167824 */ /* 0x000fe200078e02ff */
[----:B------:R-:W-:Y:S01]  /*0450*/  SHF.R.U32.HI R20, RZ, 0x1f, R15 ;  /* 0x0000001fff147819 */ /* 0x000fe2000001160f */
[----:B------:R-:W-:Y:S01]  /*0460*/  IMAD.IADD R13, R13, 0x1, R16 ;  /* 0x000000010d0d7824 */ /* 0x000fe200078e0210 */
[----:B------:R-:W-:Y:S01]  /*0470*/  LOP3.LUT R16, RZ, R17, RZ, 0x33, !PT ;  /* 0x00000011ff107212 */ /* 0x000fe200078e33ff */
[----:B------:R-:W-:Y:S01]  /*0480*/  IMAD R19, R19, 0x42, RZ ;  /* 0x0000004213137824 */ /* 0x000fe200078e02ff */
[----:B------:R-:W-:Y:S01]  /*0490*/  LEA.HI.SX32 R20, R15, R20, 0x1c ;  /* 0x000000140f147211 */ /* 0x000fe200078fe2ff */
[C---:B------:R-:W-:Y:S01]  /*04a0*/  IMAD R15, R7.reuse, 0x42, RZ ;  /* 0x00000042070f7824 */ /* 0x040fe200078e02ff */
[----:B------:R-:W-:Y:S01]  /*04b0*/  LOP3.LUT R23, RZ, R22, RZ, 0x33, !PT ;  /* 0x00000016ff177212 */ /* 0x000fe200078e33ff */
[----:B------:R-:W-:Y:S01]  /*04c0*/  IMAD R18, R18, 0x42, RZ ;  /* 0x0000004212127824 */ /* 0x000fe200078e02ff */
[----:B------:R-:W-:Y:S01]  /*04d0*/  LOP3.LUT R19, RZ, R19, RZ, 0x33, !PT ;  /* 0x00000013ff137212 */ /* 0x000fe200078e33ff */
[----:B------:R-:W-:Y:S01]  /*04e0*/  IMAD.IADD R12, R12, 0x1, R21 ;  /* 0x000000010c0c7824 */ /* 0x000fe200078e0215 */
[----:B------:R-:W-:Y:S01]  /*04f0*/  LOP3.LUT R17, RZ, R15, RZ, 0x33, !PT ;  /* 0x0000000fff117212 */ /* 0x000fe200078e33ff */
[----:B------:R-:W-:Y:S01]  /*0500*/  IMAD R22, R4, 0x42, RZ ;  /* 0x0000004204167824 */ /* 0x000fe200078e02ff */
[----:B------:R-:W-:Y:S01]  /*0510*/  IADD3 R14, R14, R23, RZ ;  /* 0x000000170e0e7210 */ /* 0x000fe20007ffe0ff */
[----:B------:R-:W-:Y:S01]  /*0520*/  IMAD R23, R6, 0x42, RZ ;  /* 0x0000004206177824 */ /* 0x000fe200078e02ff */
[----:B------:R-:W-:Y:S01]  /*0530*/  LOP3.LUT R18, RZ, R18, RZ, 0x33, !PT ;  /* 0x00000012ff127212 */ /* 0x000fe200078e33ff */
[----:B------:R-:W-:Y:S01]  /*0540*/  IMAD.IADD R17, R0, 0x1, R17 ;  /* 0x0000000100117824 */ /* 0x000fe200078e0211 */
[----:B------:R-:W-:Y:S01]  /*0550*/  IABS R14, R14 ;  /* 0x0000000e000e7213 */ /* 0x000fe20000000000 */
[----:B------:R-:W-:Y:S01]  /*0560*/  IMAD.IADD R7, R7, 0x1, R16 ;  /* 0x0000000107077824 */ /* 0x000fe200078e0210 */
[----:B------:R-:W-:Y:S01]  /*0570*/  LOP3.LUT R23, RZ, R23, RZ, 0x33, !PT ;  /* 0x00000017ff177212 */ /* 0x000fe200078e33ff */
[----:B------:R-:W-:Y:S01]  /*0580*/  IMAD.IADD R15, R5, 0x1, R18 ;  /* 0x00000001050f7824 */ /* 0x000fe200078e0212 */
[----:B------:R-:W-:Y:S01]  /*0590*/  IABS R17, R17 ;  /* 0x0000001100117213 */ /* 0x000fe20000000000 */
[----:B------:R-:W-:Y:S01]  /*05a0*/  IMAD R20, R20, 0x42, RZ ;  /* 0x0000004214147824 */ /* 0x000fe200078e02ff */
[----:B------:R-:W-:-:S02]  /*05b0*/  IADD3 R16, R4, R19, RZ ;  /* 0x0000001304107210 */ /* 0x000fc40007ffe0ff */
[----:B------:R-:W-:Y:S02]  /*05c0*/  IADD3 R10, R10, R23, RZ ;  /* 0x000000170a0a7210 */ /* 0x000fe40007ffe0ff */
[----:B------:R-:W-:Y:S01]  /*05d0*/  IABS R4, R8 ;  /* 0x0000000800047213 */ /* 0x000fe20000000000 */
[----:B------:R-:W-:Y:S01]  /*05e0*/  IMAD.MOV.U32 R8, RZ, RZ, R17 ;  /* 0x000000ffff087224 */ /* 0x000fe200078e0011 */
[----:B------:R-:W-:Y:S02]  /*05f0*/  IABS R5, R9 ;  /* 0x0000000900057213 */ /* 0x000fe40000000000 */
[----:B------:R-:W-:Y:S01]  /*0600*/  IABS R12, R12 ;  /* 0x0000000c000c7213 */ /* 0x000fe20000000000 */
[----:B------:R-:W-:Y:S01]  /*0610*/  VIADD R8, R8, 0xffffffc1 ;  /* 0xffffffc108087836 */ /* 0x000fe20000000000 */
[----:B------:R-:W-:Y:S01]  /*0620*/  LOP3.LUT R22, RZ, R22, RZ, 0x33, !PT ;  /* 0x00000016ff167212 */ /* 0x000fe200078e33ff */
[----:B------:R-:W-:Y:S01]  /*0630*/  VIADD R4, R4, 0xffffffc1 ;  /* 0xffffffc104047836 */ /* 0x000fe20000000000 */
[----:B------:R-:W-:Y:S01]  /*0640*/  MOV R9, R14 ;  /* 0x0000000e00097202 */ /* 0x000fe20000000f00 */
[----:B------:R-:W-:Y:S01]  /*0650*/  VIADD R5, R5, 0xffffffc1 ;  /* 0xffffffc105057836 */ /* 0x000fe20000000000 */
[----:B------:R-:W-:Y:S01]  /*0660*/  IABS R13, R13 ;  /* 0x0000000d000d7213 */ /* 0x000fe20000000000 */
[----:B------:R-:W-:Y:S01]  /*0670*/  IMAD.IADD R11, R11, 0x1, R22 ;  /* 0x000000010b0b7824 */ /* 0x000fe200078e0216 */
[----:B------:R-:W-:-:S02]  /*0680*/  IABS R17, R10 ;  /* 0x0000000a00117213 */ /* 0x000fc40000000000 */
[----:B------:R-:W-:Y:S01]  /*0690*/  MOV R10, R12 ;  /* 0x0000000c000a7202 */ /* 0x000fe20000000f00 */
[----:B------:R-:W-:Y:S01]  /*06a0*/  IMAD.MOV.U32 R12, RZ, RZ, R13 ;  /* 0x000000ffff0c7224 */ /* 0x000fe200078e000d */
[----:B------:R-:W-:Y:S01]  /*06b0*/  IADD3 R9, R9, -0x3f, RZ ;  /* 0xffffffc109097810 */ /* 0x000fe20007ffe0ff */
[----:B------:R-:W-:Y:S01]  /*06c0*/  IMAD.MOV.U32 R13, RZ, RZ, R17 ;  /* 0x000000ffff0d7224 */ /* 0x000fe200078e0011 */
[----:B------:R-:W-:Y:S02]  /*06d0*/  LOP3.LUT R21, RZ, R20, RZ, 0x33, !PT ;  /* 0x00000014ff157212 */ /* 0x000fe400078e33ff */
[----:B------:R-:W-:Y:S02]  /*06e0*/  IABS R14, R8 ;  /* 0x00000008000e7213 */ /* 0x000fe40000000000 */
[----:B------:R-:W-:Y:S01]  /*06f0*/  IABS R17, R7 ;  /* 0x0000000700117213 */ /* 0x000fe20000000000 */
[----:B------:R-:W-:Y:S01]  /*0700*/  VIADD R7, R10, 0xffffffc1 ;  /* 0xffffffc10a077836 */ /* 0x000fe20000000000 */
[----:B------:R-:W-:Y:S01]  /*0710*/  IABS R8, R9 ;  /* 0x0000000900087213 */ /* 0x000fe20000000000 */
[----:B------:R-:W-:Y:S01]  /*0720*/  VIADD R10, R12, 0xffffffc1 ;  /* 0xffffffc10c0a7836 */ /* 0x000fe20000000000 */
[----:B------:R-:W-:Y:S01]  /*0730*/  IABS R4, R4 ;  /* 0x0000000400047213 */ /* 0x000fe20000000000 */
[----:B------:R-:W-:Y:S01]  /*0740*/  IMAD.IADD R6, R6, 0x1, R21 ;  /* 0x0000000106067824 */ /* 0x000fe200078e0215 */
[----:B------:R-:W-:Y:S01]  /*0750*/  IABS R18, R5 ;  /* 0x0000000500127213 */ /* 0x000fe20000000000 */
[C---:B------:R-:W-:Y:S01]  /*0760*/  IMAD.IADD R14, R3.reuse, 0x1, -R14 ;  /* 0x00000001030e7824 */ /* 0x040fe200078e0a0e */
[----:B------:R-:W-:Y:S01]  /*0770*/  IABS R11, R11 ;  /* 0x0000000b000b7213 */ /* 0x000fe20000000000 */
[C---:B------:R-:W-:Y:S01]  /*0780*/  IMAD.IADD R8, R3.reuse, 0x1, -R8 ;  /* 0x0000000103087824 */ /* 0x040fe200078e0a08 */
[----:B------:R-:W-:Y:S01]  /*0790*/  IADD3 R9, R3, -R4, RZ ;  /* 0x8000000403097210 */ /* 0x000fe20007ffe0ff */
[----:B------:R-:W-:Y:S01]  /*07a0*/  IMAD.IADD R3, R3, 0x1, -R18 ;  /* 0x0000000103037824 */ /* 0x000fe200078e0a12 */
[----:B------:R-:W-:Y:S01]  /*07b0*/  IADD3 R12, R13, -0x3f, RZ ;  /* 0xffffffc10d0c7810 */ /* 0x000fe20007ffe0ff */
[----:B------:R-:W-:Y:S01]  /*07c0*/  IMAD.MOV.U32 R13, RZ, RZ, R17 ;  /* 0x000000ffff0d7224 */ /* 0x000fe200078e0011 */
[----:B------:R-:W-:Y:S01]  /*07d0*/  IADD3 R11, R11, -0x3f, RZ ;  /* 0xffffffc10b0b7810 */ /* 0x000fe20007ffe0ff */
[----:B------:R-:W1:Y:S01]  /*07e0*/  LDC.64 R4, c[0x0][0x210] ;  /* 0x00008400ff047b82 */ /* 0x000e620000000a00 */
[----:B------:R-:W-:-:S02]  /*07f0*/  IABS R19, R10 ;  /* 0x0000000a00137213 */ /* 0x000fc40000000000 */
[----:B------:R-:W-:Y:S02]  /*0800*/  IABS R15, R15 ;  /* 0x0000000f000f7213 */ /* 0x000fe40000000000 */
[----:B------:R-:W-:Y:S02]  /*0810*/  IABS R16, R16 ;  /* 0x0000001000107213 */ /* 0x000fe40000000000 */
[----:B------:R-:W-:Y:S02]  /*0820*/  IABS R18, R7 ;  /* 0x0000000700127213 */ /* 0x000fe40000000000 */
[----:B------:R-:W-:Y:S01]  /*0830*/  IABS R10, R6 ;  /* 0x00000006000a7213 */ /* 0x000fe20000000000 */
[----:B------:R-:W-:Y:S01]  /*0840*/  VIADD R6, R13, 0xffffffc1 ;  /* 0xffffffc10d067836 */ /* 0x000fe20000000000 */
[----:B------:R-:W-:Y:S02]  /*0850*/  IABS R17, R11 ;  /* 0x0000000b00117213 */ /* 0x000fe40000000000 */
[----:B------:R-:W-:Y:S01]  /*0860*/  IABS R20, R12 ;  /* 0x0000000c00147213 */ /* 0x000fe20000000000 */
[----:B------:R-:W-:Y:S01]  /*0870*/  IMAD.MOV.U32 R12, RZ, RZ, R16 ;  /* 0x000000ffff0c7224 */ /* 0x000fe200078e0010 */
[----:B------:R-:W-:Y:S01]  /*0880*/  MOV R11, R15 ;  /* 0x0000000f000b7202 */ /* 0x000fe20000000f00 */
[----:B------:R-:W-:Y:S01]  /*0890*/  IMAD.MOV.U32 R15, RZ, RZ, R10 ;  /* 0x000000ffff0f7224 */ /* 0x000fe200078e000a */
[----:B------:R-:W-:Y:S01]  /*08a0*/  MOV R13, R18 ;  /* 0x00000012000d7202 */ /* 0x000fe20000000f00 */
[----:B------:R-:W-:Y:S01]  /*08b0*/  IMAD.MOV.U32 R7, RZ, RZ, R17 ;  /* 0x000000ffff077224 */ /* 0x000fe200078e0011 */
[----:B------:R-:W-:Y:S01]  /*08c0*/  IABS R16, R6 ;  /* 0x0000000600107213 */ /* 0x000fe20000000000 */
[----:B------:R-:W-:Y:S01]  /*08d0*/  IMAD.MOV.U32 R17, RZ, RZ, R20 ;  /* 0x000000ffff117224 */ /* 0x000fe200078e0014 */
[----:B------:R-:W-:Y:S01]  /*08e0*/  IADD3 R10, R2, -R13, RZ ;  /* 0x8000000d020a7210 */ /* 0x000fe20007ffe0ff */
[----:B------:R-:W-:Y:S01]  /*08f0*/  VIADD R12, R12, 0xffffffc1 ;  /* 0xffffffc10c0c7836 */ /* 0x000fe20000000000 */
[----:B------:R-:W-:Y:S01]  /*0900*/  IADD3 R11, R11, -0x3f, RZ ;  /* 0xffffffc10b0b7810 */ /* 0x000fe20007ffe0ff */
[----:B------:R-:W-:Y:S01]  /*0910*/  VIADD R13, R15, 0xffffffc1 ;  /* 0xffffffc10f0d7836 */ /* 0x000fe20000000000 */
[----:B------:R-:W-:Y:S01]  /*0920*/  MOV R15, R16 ;  /* 0x00000010000f7202 */ /* 0x000fe20000000f00 */
[C---:B------:R-:W-:Y:S01]  /*0930*/  IMAD.IADD R6, R2.reuse, 0x1, -R17 ;  /* 0x0000000102067824 */ /* 0x040fe200078e0a11 */
[----:B------:R-:W-:Y:S01]  /*0940*/  IABS R17, R11 ;  /* 0x0000000b00117213 */ /* 0x000fe20000000000 */
[C---:B------:R-:W-:Y:S01]  /*0950*/  IMAD.IADD R7, R2.reuse, 0x1, -R7 ;  /* 0x0000000102077824 */ /* 0x040fe200078e0a07 */
[----:B------:R-:W-:Y:S01]  /*0960*/  IABS R21, R12 ;  /* 0x0000000c00157213 */ /* 0x000fe20000000000 */
[----:B------:R-:W-:Y:S01]  /*0970*/  IMAD.IADD R2, R2, 0x1, -R19 ;  /* 0x0000000102027824 */ /* 0x000fe200078e0a13 */
[----:B------:R-:W-:Y:S01]  /*0980*/  IABS R25, R13 ;  /* 0x0000000d00197213 */ /* 0x000fe20000000000 */
[----:B------:R-:W-:-:S02]  /*0990*/  IMAD R11, R15, -0x40, R14 ;  /* 0xffffffc00f0b7824 */ /* 0x000fc400078e020e */
[----:B------:R-:W-:Y:S02]  /*09a0*/  IMAD R9, R15, -0x40, R9 ;  /* 0xffffffc00f097824 */ /* 0x000fe400078e0209 */
[----:B------:R-:W-:Y:S02]  /*09b0*/  IMAD R15, R17, -0x40, R8 ;  /* 0xffffffc0110f7824 */ /* 0x000fe400078e0208 */
[----:B------:R-:W-:Y:S02]  /*09c0*/  IMAD R7, R21, -0x40, R7 ;  /* 0xffffffc015077824 */ /* 0x000fe400078e0207 */
[----:B------:R-:W-:Y:S02]  /*09d0*/  IMAD R23, R25, -0x40, R6 ;  /* 0xffffffc019177824 */ /* 0x000fe400078e0206 */
[----:B------:R-:W-:Y:S02]  /*09e0*/  IMAD R17, R17, -0x40, R3 ;  /* 0xffffffc011117824 */ /* 0x000fe400078e0203 */
[----:B------:R-:W-:-:S02]  /*09f0*/  IMAD R21, R21, -0x40, R10 ;  /* 0xffffffc015157824 */ /* 0x000fc400078e020a */
[----:B------:R-:W-:Y:S02]  /*0a00*/  IMAD R25, R25, -0x40, R2 ;  /* 0xffffffc019197824 */ /* 0x000fe400078e0202 */
[----:B-1----:R-:W-:-:S04]  /*0a10*/  IMAD.WIDE R2, R11, 0x4, R4 ;  /* 0x000000040b027825 */ /* 0x002fc800078e0204 */
[----:B------:R-:W-:-:S04]  /*0a20*/  IMAD.WIDE R12, R9, 0x4, R4 ;  /* 0x00000004090c7825 */ /* 0x000fc800078e0204 */
[----:B------:R-:W-:-:S04]  /*0a30*/  IMAD.WIDE R14, R15, 0x4, R4 ;  /* 0x000000040f0e7825 */ /* 0x000fc800078e0204 */
[--C-:B------:R-:W-:Y:S01]  /*0a40*/  IMAD.WIDE R16, R17, 0x4, R4.reuse ;  /* 0x0000000411107825 */ /* 0x100fe200078e0204 */
[----:B------:R-:W3:Y:S03]  /*0a50*/  LDG.E.EL R6, desc[UR4][R14.64] ;  /* 0x000000040e067981 */ /* 0x000ee6000c2e1900 */
[--C-:B------:R-:W-:Y:S02]  /*0a60*/  IMAD.WIDE R18, R7, 0x4, R4.reuse ;  /* 0x0000000407127825 */ /* 0x100fe400078e0204 */
[----:B------:R-:W3:Y:S02]  /*0a70*/  LDG.E.EL R7, desc[UR4][R16.64] ;  /* 0x0000000410077981 */ /* 0x000ee4000c2e1900 */
[--C-:B------:R-:W-:Y:S02]  /*0a80*/  IMAD.WIDE R20, R21, 0x4, R4.reuse ;  /* 0x0000000415147825 */ /* 0x100fe400078e0204 */
[----:B------:R-:W4:Y:S02]  /*0a90*/  LDG.E.EL R8, desc[UR4][R18.64] ;  /* 0x0000000412087981 */ /* 0x000f24000c2e1900 */
[----:B------:R-:W-:-:S02]  /*0aa0*/  IMAD.WIDE R22, R23, 0x4, R4 ;  /* 0x0000000417167825 */ /* 0x000fc400078e0204 */
[----:B------:R-:W4:Y:S02]  /*0ab0*/  LDG.E.EL R9, desc[UR4][R20.64] ;  /* 0x0000000414097981 */ /* 0x000f24000c2e1900 */
[----:B------:R-:W-:Y:S02]  /*0ac0*/  IMAD.WIDE R24, R25, 0x4, R4 ;  /* 0x0000000419187825 */ /* 0x000fe400078e0204 */
[----:B------:R-:W3:Y:S04]  /*0ad0*/  LDG.E.EL R4, desc[UR4][R2.64] ;  /* 0x0000000402047981 */ /* 0x000ee8000c2e1900 */
[----:B------:R-:W3:Y:S04]  /*0ae0*/  LDG.E.EL R5, desc[UR4][R12.64] ;  /* 0x000000040c057981 */ /* 0x000ee8000c2e1900 */
[----:B------:R-:W4:Y:S04]  /*0af0*/  LDG.E.EL R10, desc[UR4][R22.64] ;  /* 0x00000004160a7981 */ /* 0x000f28000c2e1900 */
[----:B------:R-:W4:Y:S01]  /*0b00*/  LDG.E.EL R11, desc[UR4][R24.64] ;  /* 0x00000004180b7981 */ /* 0x000f22000c2e1900 */
[----:B--2---:R-:W-:-:S05]  /*0b10*/  IMAD.WIDE R26, R0, 0x4, R26 ;  /* 0x00000004001a7825 */ /* 0x004fca00078e021a */
[----:B---3--:R-:W-:Y:S04]  /*0b20*/  STG.E.128 desc[UR4][R26.64], R4 ;  /* 0x000000041a007986 */ /* 0x008fe8000c101d04 */
[----:B----4-:R-:W-:Y:S01]  /*0b30*/  STG.E.128 desc[UR4][R26.64+0x800], R8 ;  /* 0x000800081a007986 */ /* 0x010fe2000c101d04 */
[----:B------:R-:W-:Y:S05]  /*0b40*/  EXIT ;  /* 0x000000000000794d */ /* 0x000fea0003800000 */
.L_x_0:
[----:B------:R-:W-:-:S00]  /*0b50*/  BRA `(.L_x_0) ;  /* 0xfffffffc00fc7947 */ /* 0x000fc0000383ffff */
[----:B------:R-:W-:-:S00]  /*0b60*/  NOP ;  /* 0x0000000000007918 */ /* 0x000fc00000000000 */
        /* <DEDUP_REMOVED lines=9> */
.L_x_1:


//--------------------- .nv.constant0.triton_poi_fused_reflection_pad2d_45 --------------------------
	.section	.nv.constant0.triton_poi_fused_reflection_pad2d_45,"a",@progbits
	.sectionflags	@""
	.align	4
.nv.constant0.triton_poi_fused_reflection_pad2d_45:
	.zero		548
